//
// Generated by NVIDIA NVVM Compiler
//
// Compiler Build ID: CL-36424714
// Cuda compilation tools, release 13.0, V13.0.88
// Based on NVVM 20.0.0
//

.version 9.0
.target sm_100
.address_size 64

	// .globl	_Z6conv1DPKiPiii
.const .align 4 .b8 d_filter[20];

.visible .entry _Z6conv1DPKiPiii(
	.param .u64 .ptr .align 1 _Z6conv1DPKiPiii_param_0,
	.param .u64 .ptr .align 1 _Z6conv1DPKiPiii_param_1,
	.param .u32 _Z6conv1DPKiPiii_param_2,
	.param .u32 _Z6conv1DPKiPiii_param_3
)
{
	.reg .pred 	%p<56>;
	.reg .b32 	%r<134>;
	.reg .b64 	%rd<49>;

	ld.param.u64 	%rd6, [_Z6conv1DPKiPiii_param_0];
	ld.param.u64 	%rd5, [_Z6conv1DPKiPiii_param_1];
	ld.param.u32 	%r65, [_Z6conv1DPKiPiii_param_2];
	ld.param.u32 	%r66, [_Z6conv1DPKiPiii_param_3];
	cvta.to.global.u64 	%rd1, %rd6;
	mov.u32 	%r67, %ctaid.x;
	mov.u32 	%r68, %ntid.x;
	mov.u32 	%r69, %tid.x;
	mad.lo.s32 	%r1, %r67, %r68, %r69;
	setp.ge.s32 	%p1, %r1, %r65;
	@%p1 bra 	$L__BB0_43;
	setp.lt.s32 	%p2, %r66, 1;
	mov.b32 	%r110, 0;
	@%p2 bra 	$L__BB0_42;
	shr.u32 	%r73, %r66, 1;
	sub.s32 	%r2, %r1, %r73;
	and.b32  	%r3, %r66, 7;
	setp.lt.u32 	%p3, %r66, 8;
	mov.b32 	%r126, 0;
	mov.u32 	%r110, %r126;
	@%p3 bra 	$L__BB0_21;
	and.b32  	%r126, %r66, 2147483640;
	mov.b32 	%r108, 0;
	mov.u64 	%rd8, d_filter;
	mov.u32 	%r110, %r108;
$L__BB0_4:
	.pragma "nounroll";
	add.s32 	%r7, %r2, %r108;
	setp.lt.s32 	%p4, %r7, 0;
	setp.ge.s32 	%p5, %r7, %r65;
	mul.wide.u32 	%rd7, %r108, 4;
	add.s64 	%rd2, %rd8, %rd7;
	or.pred  	%p6, %p4, %p5;
	@%p6 bra 	$L__BB0_6;
	mul.wide.u32 	%rd9, %r7, 4;
	add.s64 	%rd10, %rd1, %rd9;
	ld.global.u32 	%r75, [%rd10];
	ld.const.u32 	%r76, [%rd2];
	mad.lo.s32 	%r110, %r76, %r75, %r110;
$L__BB0_6:
	add.s32 	%r10, %r7, 1;
	setp.lt.s32 	%p7, %r10, 0;
	setp.ge.s32 	%p8, %r10, %r65;
	or.pred  	%p9, %p7, %p8;
	@%p9 bra 	$L__BB0_8;
	mul.wide.u32 	%rd11, %r10, 4;
	add.s64 	%rd12, %rd1, %rd11;
	ld.global.u32 	%r77, [%rd12];
	ld.const.u32 	%r78, [%rd2+4];
	mad.lo.s32 	%r110, %r78, %r77, %r110;
$L__BB0_8:
	add.s32 	%r13, %r7, 2;
	setp.lt.s32 	%p10, %r13, 0;
	setp.ge.s32 	%p11, %r13, %r65;
	or.pred  	%p12, %p10, %p11;
	@%p12 bra 	$L__BB0_10;
	mul.wide.u32 	%rd13, %r13, 4;
	add.s64 	%rd14, %rd1, %rd13;
	ld.global.u32 	%r79, [%rd14];
	ld.const.u32 	%r80, [%rd2+8];
	mad.lo.s32 	%r110, %r80, %r79, %r110;
$L__BB0_10:
	add.s32 	%r16, %r7, 3;
	setp.lt.s32 	%p13, %r16, 0;
	setp.ge.s32 	%p14, %r16, %r65;
	or.pred  	%p15, %p13, %p14;
	@%p15 bra 	$L__BB0_12;
	mul.wide.u32 	%rd15, %r16, 4;
	add.s64 	%rd16, %rd1, %rd15;
	ld.global.u32 	%r81, [%rd16];
	ld.const.u32 	%r82, [%rd2+12];
	mad.lo.s32 	%r110, %r82, %r81, %r110;
$L__BB0_12:
	add.s32 	%r19, %r7, 4;
	setp.lt.s32 	%p16, %r19, 0;
	setp.ge.s32 	%p17, %r19, %r65;
	or.pred  	%p18, %p16, %p17;
	@%p18 bra 	$L__BB0_14;
	mul.wide.u32 	%rd17, %r19, 4;
	add.s64 	%rd18, %rd1, %rd17;
	ld.global.u32 	%r83, [%rd18];
	ld.const.u32 	%r84, [%rd2+16];
	mad.lo.s32 	%r110, %r84, %r83, %r110;
$L__BB0_14:
	add.s32 	%r22, %r7, 5;
	setp.lt.s32 	%p19, %r22, 0;
	setp.ge.s32 	%p20, %r22, %r65;
	or.pred  	%p21, %p19, %p20;
	@%p21 bra 	$L__BB0_16;
	mul.wide.u32 	%rd19, %r22, 4;
	add.s64 	%rd20, %rd1, %rd19;
	ld.global.u32 	%r85, [%rd20];
	ld.const.u32 	%r86, [%rd2+20];
	mad.lo.s32 	%r110, %r86, %r85, %r110;
$L__BB0_16:
	add.s32 	%r25, %r7, 6;
	setp.lt.s32 	%p22, %r25, 0;
	setp.ge.s32 	%p23, %r25, %r65;
	or.pred  	%p24, %p22, %p23;
	@%p24 bra 	$L__BB0_18;
	mul.wide.u32 	%rd21, %r25, 4;
	add.s64 	%rd22, %rd1, %rd21;
	ld.global.u32 	%r87, [%rd22];
	ld.const.u32 	%r88, [%rd2+24];
	mad.lo.s32 	%r110, %r88, %r87, %r110;
$L__BB0_18:
	add.s32 	%r28, %r7, 7;
	setp.lt.s32 	%p25, %r28, 0;
	setp.ge.s32 	%p26, %r28, %r65;
	or.pred  	%p27, %p25, %p26;
	@%p27 bra 	$L__BB0_20;
	mul.wide.u32 	%rd23, %r28, 4;
	add.s64 	%rd24, %rd1, %rd23;
	ld.global.u32 	%r89, [%rd24];
	ld.const.u32 	%r90, [%rd2+28];
	mad.lo.s32 	%r110, %r90, %r89, %r110;
$L__BB0_20:
	add.s32 	%r108, %r108, 8;
	setp.ne.s32 	%p28, %r108, %r126;
	@%p28 bra 	$L__BB0_4;
$L__BB0_21:
	setp.eq.s32 	%p29, %r3, 0;
	@%p29 bra 	$L__BB0_42;
	and.b32  	%r35, %r66, 3;
	setp.lt.u32 	%p30, %r3, 4;
	@%p30 bra 	$L__BB0_32;
	add.s32 	%r36, %r2, %r126;
	setp.lt.s32 	%p31, %r36, 0;
	setp.ge.s32 	%p32, %r36, %r65;
	mul.wide.u32 	%rd25, %r126, 4;
	mov.u64 	%rd26, d_filter;
	add.s64 	%rd3, %rd26, %rd25;
	or.pred  	%p33, %p31, %p32;
	@%p33 bra 	$L__BB0_25;
	mul.wide.u32 	%rd27, %r36, 4;
	add.s64 	%rd28, %rd1, %rd27;
	ld.global.u32 	%r92, [%rd28];
	ld.const.u32 	%r93, [%rd3];
	mad.lo.s32 	%r110, %r93, %r92, %r110;
$L__BB0_25:
	add.s32 	%r39, %r36, 1;
	setp.lt.s32 	%p34, %r39, 0;
	setp.ge.s32 	%p35, %r39, %r65;
	or.pred  	%p36, %p34, %p35;
	@%p36 bra 	$L__BB0_27;
	mul.wide.u32 	%rd29, %r39, 4;
	add.s64 	%rd30, %rd1, %rd29;
	ld.global.u32 	%r94, [%rd30];
	ld.const.u32 	%r95, [%rd3+4];
	mad.lo.s32 	%r110, %r95, %r94, %r110;
$L__BB0_27:
	add.s32 	%r42, %r36, 2;
	setp.lt.s32 	%p37, %r42, 0;
	setp.ge.s32 	%p38, %r42, %r65;
	or.pred  	%p39, %p37, %p38;
	@%p39 bra 	$L__BB0_29;
	mul.wide.u32 	%rd31, %r42, 4;
	add.s64 	%rd32, %rd1, %rd31;
	ld.global.u32 	%r96, [%rd32];
	ld.const.u32 	%r97, [%rd3+8];
	mad.lo.s32 	%r110, %r97, %r96, %r110;
$L__BB0_29:
	add.s32 	%r45, %r36, 3;
	setp.lt.s32 	%p40, %r45, 0;
	setp.ge.s32 	%p41, %r45, %r65;
	or.pred  	%p42, %p40, %p41;
	@%p42 bra 	$L__BB0_31;
	mul.wide.u32 	%rd33, %r45, 4;
	add.s64 	%rd34, %rd1, %rd33;
	ld.global.u32 	%r98, [%rd34];
	ld.const.u32 	%r99, [%rd3+12];
	mad.lo.s32 	%r110, %r99, %r98, %r110;
$L__BB0_31:
	add.s32 	%r126, %r126, 4;
$L__BB0_32:
	setp.eq.s32 	%p43, %r35, 0;
	@%p43 bra 	$L__BB0_42;
	setp.eq.s32 	%p44, %r35, 1;
	@%p44 bra 	$L__BB0_39;
	add.s32 	%r52, %r2, %r126;
	setp.lt.s32 	%p45, %r52, 0;
	setp.ge.s32 	%p46, %r52, %r65;
	mul.wide.u32 	%rd35, %r126, 4;
	mov.u64 	%rd36, d_filter;
	add.s64 	%rd4, %rd36, %rd35;
	or.pred  	%p47, %p45, %p46;
	@%p47 bra 	$L__BB0_36;
	mul.wide.u32 	%rd37, %r52, 4;
	add.s64 	%rd38, %rd1, %rd37;
	ld.global.u32 	%r101, [%rd38];
	ld.const.u32 	%r102, [%rd4];
	mad.lo.s32 	%r110, %r102, %r101, %r110;
$L__BB0_36:
	add.s32 	%r55, %r52, 1;
	setp.lt.s32 	%p48, %r55, 0;
	setp.ge.s32 	%p49, %r55, %r65;
	or.pred  	%p50, %p48, %p49;
	@%p50 bra 	$L__BB0_38;
	mul.wide.u32 	%rd39, %r55, 4;
	add.s64 	%rd40, %rd1, %rd39;
	ld.global.u32 	%r103, [%rd40];
	ld.const.u32 	%r104, [%rd4+4];
	mad.lo.s32 	%r110, %r104, %r103, %r110;
$L__BB0_38:
	add.s32 	%r126, %r126, 2;
$L__BB0_39:
	and.b32  	%r105, %r66, 1;
	setp.eq.b32 	%p51, %r105, 1;
	not.pred 	%p52, %p51;
	@%p52 bra 	$L__BB0_42;
	add.s32 	%r62, %r2, %r126;
	setp.lt.s32 	%p53, %r62, 0;
	setp.ge.s32 	%p54, %r62, %r65;
	or.pred  	%p55, %p53, %p54;
	@%p55 bra 	$L__BB0_42;
	mul.wide.u32 	%rd41, %r62, 4;
	add.s64 	%rd42, %rd1, %rd41;
	ld.global.u32 	%r106, [%rd42];
	mul.wide.u32 	%rd43, %r126, 4;
	mov.u64 	%rd44, d_filter;
	add.s64 	%rd45, %rd44, %rd43;
	ld.const.u32 	%r107, [%rd45];
	mad.lo.s32 	%r110, %r107, %r106, %r110;
$L__BB0_42:
	cvta.to.global.u64 	%rd46, %rd5;
	mul.wide.s32 	%rd47, %r1, 4;
	add.s64 	%rd48, %rd46, %rd47;
	st.global.u32 	[%rd48], %r110;
$L__BB0_43:
	ret;

}


// ===== COMPILED SASS (sm_100) =====

	.target	sm_100

	.elftype	@"ET_EXEC"


//--------------------- .note.nv.tkinfo           --------------------------
	.section	.note.nv.tkinfo,"",@"SHT_NOTE"
	.sectionflags	@"SHF_NOTE_NV_TKINFO"
	.tkinfo
        /*0018*/ 	.word	0x00000002
        /*0030*/ 	.string	""
        /*0030*/ 	.string	"ptxas"
        /*0030*/ 	.string	"Cuda compilation tools, release 13.0, V13.0.88"
        /*0030*/ 	.string	"Build cuda_13.0.r13.0/compiler.36424714_0"
        /*0030*/ 	.string	"-arch sm_100 -m 64 "



//--------------------- .note.nv.cuinfo           --------------------------
	.section	.note.nv.cuinfo,"",@"SHT_NOTE"
	.sectionflags	@"SHF_NOTE_NV_CUINFO"
        /*0018*/ 	.short	0x0002
        /*001a*/ 	.short	0x0064
        /*001c*/ 	.short	0x0082
	.zero		2


//--------------------- .nv.info                  --------------------------
	.section	.nv.info,"",@"SHT_CUDA_INFO"
	.align	4


	//----- nvinfo : EIATTR_REGCOUNT
	.align		4
        /*0000*/ 	.byte	0x04, 0x2f
        /*0002*/ 	.short	(.L_2 - .L_1)
	.align		4
.L_1:
        /*0004*/ 	.word	index@(_Z6conv1DPKiPiii)
        /*0008*/ 	.word	0x00000020


	//----- nvinfo : EIATTR_FRAME_SIZE
	.align		4
.L_2:
        /*000c*/ 	.byte	0x04, 0x11
        /*000e*/ 	.short	(.L_4 - .L_3)
	.align		4
.L_3:
        /*0010*/ 	.word	index@(_Z6conv1DPKiPiii)
        /*0014*/ 	.word	0x00000000


	//----- nvinfo : EIATTR_MIN_STACK_SIZE
	.align		4
.L_4:
        /*0018*/ 	.byte	0x04, 0x12
        /*001a*/ 	.short	(.L_6 - .L_5)
	.align		4
.L_5:
        /*001c*/ 	.word	index@(_Z6conv1DPKiPiii)
        /*0020*/ 	.word	0x00000000
.L_6:


//--------------------- .nv.compat                --------------------------
	.section	.nv.compat,"",@"SHT_CUDA_COMPAT_INFO"
	.align	4
        /*0000*/ 	.byte	0x02, 0x09, 0x00, 0x00, 0x02, 0x02, 0x01, 0x00, 0x02, 0x05, 0x05, 0x00, 0x03, 0x07, 0x01, 0x01
        /*0010*/ 	.byte	0x02, 0x03, 0x00, 0x00, 0x02, 0x06, 0x01, 0x00, 0x04, 0x0b, 0x08, 0x00, 0x09, 0x00, 0x00, 0x00
        /*0020*/ 	.byte	0x00, 0x00, 0x00, 0x00


//--------------------- .nv.info._Z6conv1DPKiPiii --------------------------
	.section	.nv.info._Z6conv1DPKiPiii,"",@"SHT_CUDA_INFO"
	.sectionflags	@""
	.align	4


	//----- nvinfo : EIATTR_CUDA_API_VERSION
	.align		4
        /*0000*/ 	.byte	0x04, 0x37
        /*0002*/ 	.short	(.L_8 - .L_7)
.L_7:
        /*0004*/ 	.word	0x00000082


	//----- nvinfo : EIATTR_KPARAM_INFO
	.align		4
.L_8:
        /*0008*/ 	.byte	0x04, 0x17
        /*000a*/ 	.short	(.L_10 - .L_9)
.L_9:
        /*000c*/ 	.word	0x00000000
        /*0010*/ 	.short	0x0003
        /*0012*/ 	.short	0x0014
        /*0014*/ 	.byte	0x00, 0xf0, 0x11, 0x00


	//----- nvinfo : EIATTR_KPARAM_INFO
	.align		4
.L_10:
        /*0018*/ 	.byte	0x04, 0x17
        /*001a*/ 	.short	(.L_12 - .L_11)
.L_11:
        /*001c*/ 	.word	0x00000000
        /*0020*/ 	.short	0x0002
        /*0022*/ 	.short	0x0010
        /*0024*/ 	.byte	0x00, 0xf0, 0x11, 0x00


	//----- nvinfo : EIATTR_KPARAM_INFO
	.align		4
.L_12:
        /*0028*/ 	.byte	0x04, 0x17
        /*002a*/ 	.short	(.L_14 - .L_13)
.L_13:
        /*002c*/ 	.word	0x00000000
        /*0030*/ 	.short	0x0001
        /*0032*/ 	.short	0x0008
        /*0034*/ 	.byte	0x00, 0xf5, 0x21, 0x00


	//----- nvinfo : EIATTR_KPARAM_INFO
	.align		4
.L_14:
        /*0038*/ 	.byte	0x04, 0x17
        /*003a*/ 	.short	(.L_16 - .L_15)
.L_15:
        /*003c*/ 	.word	0x00000000
        /*0040*/ 	.short	0x0000
        /*0042*/ 	.short	0x0000
        /*0044*/ 	.byte	0x00, 0xf5, 0x21, 0x00


	//----- nvinfo : EIATTR_SPARSE_MMA_MASK
	.align		4
.L_16:
        /*0048*/ 	.byte	0x03, 0x50
        /*004a*/ 	.short	0x0000


	//----- nvinfo : EIATTR_MAXREG_COUNT
	.align		4
        /*004c*/ 	.byte	0x03, 0x1b
        /*004e*/ 	.short	0x00ff


	//----- nvinfo : EIATTR_MERCURY_ISA_VERSION
	.align		4
        /*0050*/ 	.byte	0x03, 0x5f
        /*0052*/ 	.short	0x0101


	//----- nvinfo : EIATTR_VRC_CTA_INIT_COUNT
	.align		4
        /*0054*/ 	.byte	0x02, 0x4a
	.zero		1
	.zero		1


	//----- nvinfo : EIATTR_EXIT_INSTR_OFFSETS
	.align		4
        /*0058*/ 	.byte	0x04, 0x1c
        /*005a*/ 	.short	(.L_18 - .L_17)


	//   ....[0]....
.L_17:
        /*005c*/ 	.word	0x00000070


	//   ....[1]....
        /*0060*/ 	.word	0x00000ad0


	//----- nvinfo : EIATTR_CRS_STACK_SIZE
	.align		4
.L_18:
        /*0064*/ 	.byte	0x04, 0x1e
        /*0066*/ 	.short	(.L_20 - .L_19)
.L_19:
        /*0068*/ 	.word	0x00000000


	//----- nvinfo : EIATTR_CBANK_PARAM_SIZE
	.align		4
.L_20:
        /*006c*/ 	.byte	0x03, 0x19
        /*006e*/ 	.short	0x0018


	//----- nvinfo : EIATTR_PARAM_CBANK
	.align		4
        /*0070*/ 	.byte	0x04, 0x0a
        /*0072*/ 	.short	(.L_22 - .L_21)
	.align		4
.L_21:
        /*0074*/ 	.word	index@(.nv.constant0._Z6conv1DPKiPiii)
        /*0078*/ 	.short	0x0380
        /*007a*/ 	.short	0x0018


	//----- nvinfo : EIATTR_SW_WAR
	.align		4
.L_22:
        /*007c*/ 	.byte	0x04, 0x36
        /*007e*/ 	.short	(.L_24 - .L_23)
.L_23:
        /*0080*/ 	.word	0x00000008
.L_24:


//--------------------- .nv.callgraph             --------------------------
	.section	.nv.callgraph,"",@"SHT_CUDA_CALLGRAPH"
	.align	4
	.sectionentsize	8
	.align		4
        /*0000*/ 	.word	0x00000000
	.align		4
        /*0004*/ 	.word	0xffffffff
	.align		4
        /*0008*/ 	.word	0x00000000
	.align		4
        /*000c*/ 	.word	0xfffffffe
	.align		4
        /*0010*/ 	.word	0x00000000
	.align		4
        /*0014*/ 	.word	0xfffffffd
	.align		4
        /*0018*/ 	.word	0x00000000
	.align		4
        /*001c*/ 	.word	0xfffffffc


//--------------------- .nv.constant3             --------------------------
	.section	.nv.constant3,"a",@progbits
	.align	4
.nv.constant3:
	.type		d_filter,@object
	.size		d_filter,(.L_0 - d_filter)
d_filter:
	.zero		20
.L_0:


//--------------------- .text._Z6conv1DPKiPiii    --------------------------
	.section	.text._Z6conv1DPKiPiii,"ax",@progbits
	.align	128
        .global         _Z6conv1DPKiPiii
        .type           _Z6conv1DPKiPiii,@function
        .size           _Z6conv1DPKiPiii,(.L_x_7 - _Z6conv1DPKiPiii)
        .other          _Z6conv1DPKiPiii,@"STO_CUDA_ENTRY STV_DEFAULT"
_Z6conv1DPKiPiii:
.text._Z6conv1DPKiPiii:
[----:B------:R-:W-:Y:S01]  /*0000*/  LDC R1, c[0x0][0x37c] ;  /* 0x0000df00ff017b82 */ /* 0x000fe20000000800 */
[----:B------:R-:W0:Y:S07]  /*0010*/  S2R R3, SR_TID.X ;  /* 0x0000000000037919 */ /* 0x000e2e0000002100 */
[----:B------:R-:W0:Y:S01]  /*0020*/  S2UR UR4, SR_CTAID.X ;  /* 0x00000000000479c3 */ /* 0x000e220000002500 */
[----:B------:R-:W1:Y:S07]  /*0030*/  LDCU UR5, c[0x0][0x390] ;  /* 0x00007200ff0577ac */ /* 0x000e6e0008000800 */
[----:B------:R-:W0:Y:S02]  /*0040*/  LDC R2, c[0x0][0x360] ;  /* 0x0000d800ff027b82 */ /* 0x000e240000000800 */
[----:B0-----:R-:W-:-:S05]  /*0050*/  IMAD R2, R2, UR4, R3 ;  /* 0x0000000402027c24 */ /* 0x001fca000f8e0203 */
[----:B-1----:R-:W-:-:S13]  /*0060*/  ISETP.GE.AND P0, PT, R2, UR5, PT ;  /* 0x0000000502007c0c */ /* 0x002fda000bf06270 */
[----:B------:R-:W-:Y:S05]  /*0070*/  @P0 EXIT ;  /* 0x000000000000094d */ /* 0x000fea0003800000 */
[----:B------:R-:W0:Y:S01]  /*0080*/  LDCU UR4, c[0x0][0x394] ;  /* 0x00007280ff0477ac */ /* 0x000e220008000800 */
[----:B------:R-:W-:Y:S01]  /*0090*/  HFMA2 R0, -RZ, RZ, 0, 0 ;  /* 0x00000000ff007431 */ /* 0x000fe200000001ff */
[----:B------:R-:W1:Y:S01]  /*00a0*/  LDCU.64 UR8, c[0x0][0x358] ;  /* 0x00006b00ff0877ac */ /* 0x000e620008000a00 */
[----:B0-----:R-:W-:-:S09]  /*00b0*/  UISETP.GE.AND UP0, UPT, UR4, 0x1, UPT ;  /* 0x000000010400788c */ /* 0x001fd2000bf06270 */
[----:B-1----:R-:W-:Y:S05]  /*00c0*/  BRA.U !UP0, `(.L_x_0) ;  /* 0x0000000908747547 */ /* 0x002fea000b800000 */
[----:B------:R-:W-:Y:S01]  /*00d0*/  UISETP.GE.U32.AND UP0, UPT, UR4, 0x8, UPT ;  /* 0x000000080400788c */ /* 0x000fe2000bf06070 */
[----:B------:R-:W-:Y:S01]  /*00e0*/  MOV R3, RZ ;  /* 0x000000ff00037202 */ /* 0x000fe20000000f00 */
[----:B------:R-:W-:Y:S01]  /*00f0*/  USHF.R.U32.HI UR6, URZ, 0x1, UR4 ;  /* 0x00000001ff067899 */ /* 0x000fe20008011604 */
[----:B------:R-:W-:Y:S01]  /*0100*/  IMAD.MOV.U32 R0, RZ, RZ, RZ ;  /* 0x000000ffff007224 */ /* 0x000fe200078e00ff */
[----:B------:R-:W-:-:S04]  /*0110*/  ULOP3.LUT UR7, UR4, 0x7, URZ, 0xc0, !UPT ;  /* 0x0000000704077892 */ /* 0x000fc8000f8ec0ff */
[----:B------:R-:W-:Y:S01]  /*0120*/  IADD3 R4, PT, PT, R2, -UR6, RZ ;  /* 0x8000000602047c10 */ /* 0x000fe2000fffe0ff */
[----:B------:R-:W-:Y:S01]  /*0130*/  UISETP.NE.AND UP1, UPT, UR7, URZ, UPT ;  /* 0x000000ff0700728c */ /* 0x000fe2000bf25270 */
[----:B------:R-:W-:Y:S10]  /*0140*/  BRA.U !UP0, `(.L_x_1) ;  /* 0x0000000508247547 */ /* 0x000ff4000b800000 */
[----:B------:R-:W-:Y:S01]  /*0150*/  ULOP3.LUT UR4, UR4, 0x7ffffff8, URZ, 0xc0, !UPT ;  /* 0x7ffffff804047892 */ /* 0x000fe2000f8ec0ff */
[----:B------:R-:W-:Y:S01]  /*0160*/  IMAD.MOV.U32 R7, RZ, RZ, RZ ;  /* 0x000000ffff077224 */ /* 0x000fe200078e00ff */
[----:B------:R-:W-:Y:S01]  /*0170*/  MOV R0, RZ ;  /* 0x000000ff00007202 */ /* 0x000fe20000000f00 */
[----:B------:R-:W0:Y:S03]  /*0180*/  LDCU UR5, c[0x0][0x390] ;  /* 0x00007200ff0577ac */ /* 0x000e260008000800 */
[----:B------:R-:W-:-:S07]  /*0190*/  IMAD.U32 R3, RZ, RZ, UR4 ;  /* 0x00000004ff037e24 */ /* 0x000fce000f8e00ff */
.L_x_2:
[----:B------:R-:W-:-:S04]  /*01a0*/  IADD3 R25, PT, PT, R4, R7, RZ ;  /* 0x0000000704197210 */ /* 0x000fc80007ffe0ff */
[----:B0-----:R-:W-:-:S04]  /*01b0*/  ISETP.GE.AND P6, PT, R25, UR5, PT ;  /* 0x0000000519007c0c */ /* 0x001fc8000bfc6270 */
[----:B------:R-:W-:-:S13]  /*01c0*/  ISETP.LT.OR P6, PT, R25, RZ, P6 ;  /* 0x000000ff1900720c */ /* 0x000fda00037c1670 */
[----:B------:R-:W0:Y:S02]  /*01d0*/  @!P6 LDC.64 R8, c[0x0][0x380] ;  /* 0x0000e000ff08eb82 */ /* 0x000e240000000a00 */
[----:B0-----:R-:W-:-:S05]  /*01e0*/  @!P6 IMAD.WIDE.U32 R8, R25, 0x4, R8 ;  /* 0x000000041908e825 */ /* 0x001fca00078e0008 */
[----:B------:R0:W2:Y:S01]  /*01f0*/  @!P6 LDG.E R11, desc[UR8][R8.64] ;  /* 0x00000008080be981 */ /* 0x0000a2000c1e1900 */
[----:B------:R-:W-:Y:S01]  /*0200*/  VIADD R15, R25, 0x1 ;  /* 0x00000001190f7836 */ /* 0x000fe20000000000 */
[----:B------:R-:W-:Y:S01]  /*0210*/  SHF.L.U32 R5, R7, 0x2, RZ ;  /* 0x0000000207057819 */ /* 0x000fe200000006ff */
[C---:B------:R-:W-:Y:S01]  /*0220*/  VIADD R29, R25.reuse, 0x2 ;  /* 0x00000002191d7836 */ /* 0x040fe20000000000 */
[C---:B------:R-:W-:Y:S01]  /*0230*/  IADD3 R27, PT, PT, R25.reuse, 0x3, RZ ;  /* 0x00000003191b7810 */ /* 0x040fe20007ffe0ff */
[----:B------:R-:W-:Y:S01]  /*0240*/  VIADD R6, R25, 0x4 ;  /* 0x0000000419067836 */ /* 0x000fe20000000000 */
[----:B------:R-:W-:Y:S01]  /*0250*/  ISETP.GE.AND P0, PT, R15, UR5, PT ;  /* 0x000000050f007c0c */ /* 0x000fe2000bf06270 */
[----:B------:R-:W2:Y:S01]  /*0260*/  @!P6 LDC R10, c[0x3][R5] ;  /* 0x00c00000050aeb82 */ /* 0x000ea20000000800 */
[----:B------:R-:W-:Y:S02]  /*0270*/  ISETP.GE.AND P1, PT, R29, UR5, PT ;  /* 0x000000051d007c0c */ /* 0x000fe4000bf26270 */
[----:B------:R-:W-:Y:S01]  /*0280*/  ISETP.LT.OR P0, PT, R15, RZ, P0 ;  /* 0x000000ff0f00720c */ /* 0x000fe20000701670 */
[----:B0-----:R-:W-:Y:S01]  /*0290*/  VIADD R9, R25, 0x6 ;  /* 0x0000000619097836 */ /* 0x001fe20000000000 */
[----:B------:R-:W-:-:S02]  /*02a0*/  ISETP.GE.AND P2, PT, R27, UR5, PT ;  /* 0x000000051b007c0c */ /* 0x000fc4000bf46270 */
[----:B------:R-:W-:Y:S02]  /*02b0*/  ISETP.LT.OR P1, PT, R29, RZ, P1 ;  /* 0x000000ff1d00720c */ /* 0x000fe40000f21670 */
[----:B------:R-:W-:Y:S02]  /*02c0*/  IADD3 R8, PT, PT, R25, 0x5, RZ ;  /* 0x0000000519087810 */ /* 0x000fe40007ffe0ff */
[----:B------:R-:W-:Y:S02]  /*02d0*/  ISETP.GE.AND P3, PT, R6, UR5, PT ;  /* 0x0000000506007c0c */ /* 0x000fe4000bf66270 */
[----:B------:R-:W-:Y:S02]  /*02e0*/  ISETP.LT.OR P2, PT, R27, RZ, P2 ;  /* 0x000000ff1b00720c */ /* 0x000fe40001741670 */
[----:B------:R-:W-:Y:S01]  /*02f0*/  ISETP.GE.AND P5, PT, R8, UR5, PT ;  /* 0x0000000508007c0c */ /* 0x000fe2000bfa6270 */
[----:B------:R-:W0:Y:S01]  /*0300*/  @!P0 LDC.64 R22, c[0x0][0x380] ;  /* 0x0000e000ff168b82 */ /* 0x000e220000000a00 */
[----:B------:R-:W-:-:S02]  /*0310*/  ISETP.LT.OR P3, PT, R6, RZ, P3 ;  /* 0x000000ff0600720c */ /* 0x000fc40001f61670 */
[----:B------:R-:W-:Y:S02]  /*0320*/  IADD3 R25, PT, PT, R25, 0x7, RZ ;  /* 0x0000000719197810 */ /* 0x000fe40007ffe0ff */
[C---:B------:R-:W-:Y:S02]  /*0330*/  ISETP.GE.AND P4, PT, R9.reuse, UR5, PT ;  /* 0x0000000509007c0c */ /* 0x040fe4000bf86270 */
[----:B------:R-:W-:Y:S01]  /*0340*/  ISETP.LT.OR P5, PT, R8, RZ, P5 ;  /* 0x000000ff0800720c */ /* 0x000fe20002fa1670 */
[----:B------:R-:W1:Y:S01]  /*0350*/  @!P1 LDC.64 R20, c[0x0][0x380] ;  /* 0x0000e000ff149b82 */ /* 0x000e620000000a00 */
[----:B------:R-:W-:-:S07]  /*0360*/  ISETP.LT.OR P4, PT, R9, RZ, P4 ;  /* 0x000000ff0900720c */ /* 0x000fce0002781670 */
[----:B------:R-:W3:Y:S08]  /*0370*/  @!P2 LDC.64 R18, c[0x0][0x380] ;  /* 0x0000e000ff12ab82 */ /* 0x000ef00000000a00 */
[----:B------:R-:W4:Y:S01]  /*0380*/  @!P5 LDC.64 R12, c[0x0][0x380] ;  /* 0x0000e000ff0cdb82 */ /* 0x000f220000000a00 */
[----:B0-----:R-:W-:-:S06]  /*0390*/  @!P0 IMAD.WIDE.U32 R22, R15, 0x4, R22 ;  /* 0x000000040f168825 */ /* 0x001fcc00078e0016 */
[----:B------:R-:W5:Y:S01]  /*03a0*/  @!P0 LDG.E R23, desc[UR8][R22.64] ;  /* 0x0000000816178981 */ /* 0x000f62000c1e1900 */
[----:B------:R-:W0:Y:S01]  /*03b0*/  @!P4 LDC.64 R16, c[0x0][0x380] ;  /* 0x0000e000ff10cb82 */ /* 0x000e220000000a00 */
[----:B-1----:R-:W-:-:S06]  /*03c0*/  @!P1 IMAD.WIDE.U32 R20, R29, 0x4, R20 ;  /* 0x000000041d149825 */ /* 0x002fcc00078e0014 */
[----:B------:R-:W5:Y:S01]  /*03d0*/  @!P1 LDG.E R21, desc[UR8][R20.64] ;  /* 0x0000000814159981 */ /* 0x000f62000c1e1900 */
[----:B---3--:R-:W-:-:S06]  /*03e0*/  @!P2 IMAD.WIDE.U32 R18, R27, 0x4, R18 ;  /* 0x000000041b12a825 */ /* 0x008fcc00078e0012 */
[----:B------:R1:W3:Y:S01]  /*03f0*/  @!P2 LDG.E R19, desc[UR8][R18.64] ;  /* 0x000000081213a981 */ /* 0x0002e2000c1e1900 */
[----:B----4-:R-:W-:-:S06]  /*0400*/  @!P5 IMAD.WIDE.U32 R12, R8, 0x4, R12 ;  /* 0x00000004080cd825 */ /* 0x010fcc00078e000c */
[----:B------:R-:W4:Y:S01]  /*0410*/  @!P5 LDG.E R13, desc[UR8][R12.64] ;  /* 0x000000080c0dd981 */ /* 0x000f22000c1e1900 */
[----:B0-----:R-:W-:-:S06]  /*0420*/  @!P4 IMAD.WIDE.U32 R16, R9, 0x4, R16 ;  /* 0x000000040910c825 */ /* 0x001fcc00078e0010 */
[----:B------:R-:W4:Y:S01]  /*0430*/  @!P4 LDG.E R17, desc[UR8][R16.64] ;  /* 0x000000081011c981 */ /* 0x000f22000c1e1900 */
[----:B--2---:R-:W-:Y:S01]  /*0440*/  @!P6 IMAD R0, R11, R10, R0 ;  /* 0x0000000a0b00e224 */ /* 0x004fe200078e0200 */
[C---:B------:R-:W-:Y:S01]  /*0450*/  ISETP.GE.AND P6, PT, R25.reuse, UR5, PT ;  /* 0x0000000519007c0c */ /* 0x040fe2000bfc6270 */
[----:B------:R-:W0:Y:S03]  /*0460*/  @!P3 LDC.64 R10, c[0x0][0x380] ;  /* 0x0000e000ff0abb82 */ /* 0x000e260000000a00 */
[----:B------:R-:W-:-:S13]  /*0470*/  ISETP.LT.OR P6, PT, R25, RZ, P6 ;  /* 0x000000ff1900720c */ /* 0x000fda00037c1670 */
[----:B------:R-:W2:Y:S01]  /*0480*/  @!P6 LDC.64 R14, c[0x0][0x380] ;  /* 0x0000e000ff0eeb82 */ /* 0x000ea20000000a00 */
[----:B0-----:R-:W-:-:S06]  /*0490*/  @!P3 IMAD.WIDE.U32 R10, R6, 0x4, R10 ;  /* 0x00000004060ab825 */ /* 0x001fcc00078e000a */
[----:B------:R0:W4:Y:S01]  /*04a0*/  @!P3 LDG.E R11, desc[UR8][R10.64] ;  /* 0x000000080a0bb981 */ /* 0x000122000c1e1900 */
[----:B--2---:R-:W-:-:S06]  /*04b0*/  @!P6 IMAD.WIDE.U32 R14, R25, 0x4, R14 ;  /* 0x00000004190ee825 */ /* 0x004fcc00078e000e */
[----:B------:R-:W2:Y:S01]  /*04c0*/  @!P6 LDG.E R15, desc[UR8][R14.64] ;  /* 0x000000080e0fe981 */ /* 0x000ea2000c1e1900 */
[----:B------:R-:W5:Y:S08]  /*04d0*/  @!P0 LDC R6, c[0x3][R5+0x4] ;  /* 0x00c0010005068b82 */ /* 0x000f700000000800 */
[----:B------:R-:W3:Y:S08]  /*04e0*/  @!P1 LDC R8, c[0x3][R5+0x8] ;  /* 0x00c0020005089b82 */ /* 0x000ef00000000800 */
[----:B------:R-:W3:Y:S08]  /*04f0*/  @!P2 LDC R9, c[0x3][R5+0xc] ;  /* 0x00c003000509ab82 */ /* 0x000ef00000000800 */
[----:B-1----:R-:W4:Y:S01]  /*0500*/  @!P3 LDC R18, c[0x3][R5+0x10] ;  /* 0x00c004000512bb82 */ /* 0x002f220000000800 */
[----:B-----5:R-:W-:-:S07]  /*0510*/  @!P0 IMAD R0, R23, R6, R0 ;  /* 0x0000000617008224 */ /* 0x020fce00078e0200 */
[----:B------:R-:W1:Y:S08]  /*0520*/  @!P5 LDC R20, c[0x3][R5+0x14] ;  /* 0x00c005000514db82 */ /* 0x000e700000000800 */
[----:B0-----:R-:W0:Y:S01]  /*0530*/  @!P4 LDC R10, c[0x3][R5+0x18] ;  /* 0x00c00600050acb82 */ /* 0x001e220000000800 */
[----:B---3--:R-:W-:Y:S02]  /*0540*/  @!P1 IMAD R0, R21, R8, R0 ;  /* 0x0000000815009224 */ /* 0x008fe400078e0200 */
[----:B------:R-:W-:-:S05]  /*0550*/  VIADD R7, R7, 0x8 ;  /* 0x0000000807077836 */ /* 0x000fca0000000000 */
[----:B------:R-:W2:Y:S01]  /*0560*/  @!P6 LDC R6, c[0x3][R5+0x1c] ;  /* 0x00c007000506eb82 */ /* 0x000ea20000000800 */
[----:B------:R-:W-:Y:S01]  /*0570*/  @!P2 IMAD R0, R19, R9, R0 ;  /* 0x000000091300a224 */ /* 0x000fe200078e0200 */
[----:B------:R-:W-:-:S03]  /*0580*/  ISETP.NE.AND P0, PT, R7, R3, PT ;  /* 0x000000030700720c */ /* 0x000fc60003f05270 */
[----:B----4-:R-:W-:-:S04]  /*0590*/  @!P3 IMAD R0, R11, R18, R0 ;  /* 0x000000120b00b224 */ /* 0x010fc800078e0200 */
[----:B-1----:R-:W-:-:S04]  /*05a0*/  @!P5 IMAD R0, R13, R20, R0 ;  /* 0x000000140d00d224 */ /* 0x002fc800078e0200 */
[----:B0-----:R-:W-:-:S04]  /*05b0*/  @!P4 IMAD R0, R17, R10, R0 ;  /* 0x0000000a1100c224 */ /* 0x001fc800078e0200 */
[----:B--2---:R-:W-:Y:S01]  /*05c0*/  @!P6 IMAD R0, R15, R6, R0 ;  /* 0x000000060f00e224 */ /* 0x004fe200078e0200 */
[----:B------:R-:W-:Y:S06]  /*05d0*/  @P0 BRA `(.L_x_2) ;  /* 0xfffffff800f00947 */ /* 0x000fec000383ffff */
.L_x_1:
[----:B------:R-:W-:Y:S05]  /*05e0*/  BRA.U !UP1, `(.L_x_0) ;  /* 0x00000005092c7547 */ /* 0x000fea000b800000 */
[----:B------:R-:W0:Y:S01]  /*05f0*/  LDCU UR4, c[0x0][0x394] ;  /* 0x00007280ff0477ac */ /* 0x000e220008000800 */
[----:B------:R-:W-:Y:S02]  /*0600*/  UISETP.GE.U32.AND UP0, UPT, UR7, 0x4, UPT ;  /* 0x000000040700788c */ /* 0x000fe4000bf06070 */
[----:B0-----:R-:W-:-:S04]  /*0610*/  ULOP3.LUT UR6, UR4, 0x3, URZ, 0xc0, !UPT ;  /* 0x0000000304067892 */ /* 0x001fc8000f8ec0ff */
[----:B------:R-:W-:-:S03]  /*0620*/  UISETP.NE.AND UP1, UPT, UR6, URZ, UPT ;  /* 0x000000ff0600728c */ /* 0x000fc6000bf25270 */
[----:B------:R-:W-:Y:S08]  /*0630*/  BRA.U !UP0, `(.L_x_3) ;  /* 0x0000000108887547 */ /* 0x000ff0000b800000 */
[----:B------:R-:W-:-:S04]  /*0640*/  IADD3 R5, PT, PT, R4, R3, RZ ;  /* 0x0000000304057210 */ /* 0x000fc80007ffe0ff */
[C---:B------:R-:W-:Y:S01]  /*0650*/  ISETP.GE.AND P0, PT, R5.reuse, UR5, PT ;  /* 0x0000000505007c0c */ /* 0x040fe2000bf06270 */
[C---:B------:R-:W-:Y:S01]  /*0660*/  VIADD R15, R5.reuse, 0x1 ;  /* 0x00000001050f7836 */ /* 0x040fe20000000000 */
[C---:B------:R-:W-:Y:S01]  /*0670*/  IADD3 R17, PT, PT, R5.reuse, 0x2, RZ ;  /* 0x0000000205117810 */ /* 0x040fe20007ffe0ff */
[C---:B------:R-:W-:Y:S01]  /*0680*/  VIADD R19, R5.reuse, 0x3 ;  /* 0x0000000305137836 */ /* 0x040fe20000000000 */
[----:B------:R-:W-:Y:S02]  /*0690*/  ISETP.LT.OR P0, PT, R5, RZ, P0 ;  /* 0x000000ff0500720c */ /* 0x000fe40000701670 */
[----:B------:R-:W-:Y:S02]  /*06a0*/  ISETP.GE.AND P1, PT, R15, UR5, PT ;  /* 0x000000050f007c0c */ /* 0x000fe4000bf26270 */
[----:B------:R-:W-:Y:S02]  /*06b0*/  ISETP.GE.AND P2, PT, R17, UR5, PT ;  /* 0x0000000511007c0c */ /* 0x000fe4000bf46270 */
[----:B------:R-:W-:-:S02]  /*06c0*/  ISETP.LT.OR P1, PT, R15, RZ, P1 ;  /* 0x000000ff0f00720c */ /* 0x000fc40000f21670 */
[----:B------:R-:W-:Y:S02]  /*06d0*/  ISETP.GE.AND P3, PT, R19, UR5, PT ;  /* 0x0000000513007c0c */ /* 0x000fe4000bf66270 */
[----:B------:R-:W-:Y:S02]  /*06e0*/  ISETP.LT.OR P2, PT, R17, RZ, P2 ;  /* 0x000000ff1100720c */ /* 0x000fe40001741670 */
[----:B------:R-:W-:Y:S01]  /*06f0*/  ISETP.LT.OR P3, PT, R19, RZ, P3 ;  /* 0x000000ff1300720c */ /* 0x000fe20001f61670 */
[----:B------:R-:W0:Y:S08]  /*0700*/  @!P0 LDC.64 R10, c[0x0][0x380] ;  /* 0x0000e000ff0a8b82 */ /* 0x000e300000000a00 */
[----:B------:R-:W1:Y:S08]  /*0710*/  @!P1 LDC.64 R12, c[0x0][0x380] ;  /* 0x0000e000ff0c9b82 */ /* 0x000e700000000a00 */
[----:B------:R-:W2:Y:S08]  /*0720*/  @!P2 LDC.64 R8, c[0x0][0x380] ;  /* 0x0000e000ff08ab82 */ /* 0x000eb00000000a00 */
[----:B------:R-:W3:Y:S01]  /*0730*/  @!P3 LDC.64 R6, c[0x0][0x380] ;  /* 0x0000e000ff06bb82 */ /* 0x000ee20000000a00 */
[----:B0-----:R-:W-:-:S06]  /*0740*/  @!P0 IMAD.WIDE.U32 R10, R5, 0x4, R10 ;  /* 0x00000004050a8825 */ /* 0x001fcc00078e000a */
[----:B------:R-:W4:Y:S01]  /*0750*/  @!P0 LDG.E R11, desc[UR8][R10.64] ;  /* 0x000000080a0b8981 */ /* 0x000f22000c1e1900 */
[----:B-1----:R-:W-:-:S06]  /*0760*/  @!P1 IMAD.WIDE.U32 R12, R15, 0x4, R12 ;  /* 0x000000040f0c9825 */ /* 0x002fcc00078e000c */
[----:B------:R-:W5:Y:S01]  /*0770*/  @!P1 LDG.E R13, desc[UR8][R12.64] ;  /* 0x000000080c0d9981 */ /* 0x000f62000c1e1900 */
[----:B--2---:R-:W-:-:S06]  /*0780*/  @!P2 IMAD.WIDE.U32 R8, R17, 0x4, R8 ;  /* 0x000000041108a825 */ /* 0x004fcc00078e0008 */
[----:B------:R-:W2:Y:S01]  /*0790*/  @!P2 LDG.E R9, desc[UR8][R8.64] ;  /* 0x000000080809a981 */ /* 0x000ea2000c1e1900 */
[----:B---3--:R-:W-:-:S06]  /*07a0*/  @!P3 IMAD.WIDE.U32 R6, R19, 0x4, R6 ;  /* 0x000000041306b825 */ /* 0x008fcc00078e0006 */
[----:B------:R-:W3:Y:S01]  /*07b0*/  @!P3 LDG.E R7, desc[UR8][R6.64] ;  /* 0x000000080607b981 */ /* 0x000ee2000c1e1900 */
[----:B------:R-:W-:-:S04]  /*07c0*/  SHF.L.U32 R5, R3, 0x2, RZ ;  /* 0x0000000203057819 */ /* 0x000fc800000006ff */
[----:B------:R-:W4:Y:S08]  /*07d0*/  @!P0 LDC R14, c[0x3][R5] ;  /* 0x00c00000050e8b82 */ /* 0x000f300000000800 */
[----:B------:R-:W5:Y:S08]  /*07e0*/  @!P1 LDC R15, c[0x3][R5+0x4] ;  /* 0x00c00100050f9b82 */ /* 0x000f700000000800 */
[----:B------:R-:W2:Y:S08]  /*07f0*/  @!P2 LDC R16, c[0x3][R5+0x8] ;  /* 0x00c002000510ab82 */ /* 0x000eb00000000800 */
[----:B------:R-:W3:Y:S01]  /*0800*/  @!P3 LDC R17, c[0x3][R5+0xc] ;  /* 0x00c003000511bb82 */ /* 0x000ee20000000800 */
[----:B------:R-:W-:-:S02]  /*0810*/  VIADD R3, R3, 0x4 ;  /* 0x0000000403037836 */ /* 0x000fc40000000000 */
[----:B----4-:R-:W-:-:S04]  /*0820*/  @!P0 IMAD R0, R11, R14, R0 ;  /* 0x0000000e0b008224 */ /* 0x010fc800078e0200 */
[----:B-----5:R-:W-:-:S04]  /*0830*/  @!P1 IMAD R0, R13, R15, R0 ;  /* 0x0000000f0d009224 */ /* 0x020fc800078e0200 */
[----:B--2---:R-:W-:-:S04]  /*0840*/  @!P2 IMAD R0, R9, R16, R0 ;  /* 0x000000100900a224 */ /* 0x004fc800078e0200 */
[----:B---3--:R-:W-:-:S07]  /*0850*/  @!P3 IMAD R0, R7, R17, R0 ;  /* 0x000000110700b224 */ /* 0x008fce00078e0200 */
.L_x_3:
[----:B------:R-:W-:Y:S05]  /*0860*/  BRA.U !UP1, `(.L_x_0) ;  /* 0x00000001098c7547 */ /* 0x000fea000b800000 */
[----:B------:R-:W-:Y:S02]  /*0870*/  UISETP.NE.AND UP0, UPT, UR6, 0x1, UPT ;  /* 0x000000010600788c */ /* 0x000fe4000bf05270 */
[----:B------:R-:W-:-:S04]  /*0880*/  ULOP3.LUT UR4, UR4, 0x1, URZ, 0xc0, !UPT ;  /* 0x0000000104047892 */ /* 0x000fc8000f8ec0ff */
[----:B------:R-:W-:-:S03]  /*0890*/  UISETP.NE.U32.AND UP1, UPT, UR4, 0x1, UPT ;  /* 0x000000010400788c */ /* 0x000fc6000bf25070 */
[----:B------:R-:W-:Y:S08]  /*08a0*/  BRA.U !UP0, `(.L_x_4) ;  /* 0x0000000108487547 */ /* 0x000ff0000b800000 */
[----:B------:R-:W-:-:S04]  /*08b0*/  IADD3 R11, PT, PT, R4, R3, RZ ;  /* 0x00000003040b7210 */ /* 0x000fc80007ffe0ff */
[C---:B------:R-:W-:Y:S01]  /*08c0*/  ISETP.GE.AND P0, PT, R11.reuse, UR5, PT ;  /* 0x000000050b007c0c */ /* 0x040fe2000bf06270 */
[----:B------:R-:W-:-:S03]  /*08d0*/  VIADD R5, R11, 0x1 ;  /* 0x000000010b057836 */ /* 0x000fc60000000000 */
[----:B------:R-:W-:Y:S02]  /*08e0*/  ISETP.LT.OR P0, PT, R11, RZ, P0 ;  /* 0x000000ff0b00720c */ /* 0x000fe40000701670 */
[----:B------:R-:W-:-:S04]  /*08f0*/  ISETP.GE.AND P1, PT, R5, UR5, PT ;  /* 0x0000000505007c0c */ /* 0x000fc8000bf26270 */
[----:B------:R-:W-:-:S07]  /*0900*/  ISETP.LT.OR P1, PT, R5, RZ, P1 ;  /* 0x000000ff0500720c */ /* 0x000fce0000f21670 */
[----:B------:R-:W0:Y:S08]  /*0910*/  @!P0 LDC.64 R6, c[0x0][0x380] ;  /* 0x0000e000ff068b82 */ /* 0x000e300000000a00 */
[----:B------:R-:W1:Y:S01]  /*0920*/  @!P1 LDC.64 R8, c[0x0][0x380] ;  /* 0x0000e000ff089b82 */ /* 0x000e620000000a00 */
[----:B0-----:R-:W-:-:S06]  /*0930*/  @!P0 IMAD.WIDE.U32 R6, R11, 0x4, R6 ;  /* 0x000000040b068825 */ /* 0x001fcc00078e0006 */
[----:B------:R-:W2:Y:S01]  /*0940*/  @!P0 LDG.E R7, desc[UR8][R6.64] ;  /* 0x0000000806078981 */ /* 0x000ea2000c1e1900 */
[----:B-1----:R-:W-:-:S06]  /*0950*/  @!P1 IMAD.WIDE.U32 R8, R5, 0x4, R8 ;  /* 0x0000000405089825 */ /* 0x002fcc00078e0008 */
[----:B------:R-:W3:Y:S01]  /*0960*/  @!P1 LDG.E R9, desc[UR8][R8.64] ;  /* 0x0000000808099981 */ /* 0x000ee2000c1e1900 */
[----:B------:R-:W-:-:S04]  /*0970*/  SHF.L.U32 R11, R3, 0x2, RZ ;  /* 0x00000002030b7819 */ /* 0x000fc800000006ff */
[----:B------:R-:W2:Y:S08]  /*0980*/  @!P0 LDC R5, c[0x3][R11] ;  /* 0x00c000000b058b82 */ /* 0x000eb00000000800 */
[----:B------:R-:W3:Y:S01]  /*0990*/  @!P1 LDC R10, c[0x3][R11+0x4] ;  /* 0x00c001000b0a9b82 */ /* 0x000ee20000000800 */
[----:B------:R-:W-:Y:S02]  /*09a0*/  VIADD R3, R3, 0x2 ;  /* 0x0000000203037836 */ /* 0x000fe40000000000 */
[----:B--2---:R-:W-:-:S04]  /*09b0*/  @!P0 IMAD R0, R7, R5, R0 ;  /* 0x0000000507008224 */ /* 0x004fc800078e0200 */
[----:B---3--:R-:W-:-:S07]  /*09c0*/  @!P1 IMAD R0, R9, R10, R0 ;  /* 0x0000000a09009224 */ /* 0x008fce00078e0200 */
.L_x_4:
[----:B------:R-:W-:Y:S05]  /*09d0*/  BRA.U UP1, `(.L_x_0) ;  /* 0x0000000101307547 */ /* 0x000fea000b800000 */
[----:B------:R-:W-:Y:S01]  /*09e0*/  IADD3 R7, PT, PT, R4, R3, RZ ;  /* 0x0000000304077210 */ /* 0x000fe20007ffe0ff */
[----:B------:R-:W-:Y:S03]  /*09f0*/  BSSY.RECONVERGENT B0, `(.L_x_0) ;  /* 0x000000a000007945 */ /* 0x000fe60003800200 */
[----:B------:R-:W-:-:S04]  /*0a00*/  ISETP.GE.AND P0, PT, R7, UR5, PT ;  /* 0x0000000507007c0c */ /* 0x000fc8000bf06270 */
[----:B------:R-:W-:-:S13]  /*0a10*/  ISETP.LT.OR P0, PT, R7, RZ, P0 ;  /* 0x000000ff0700720c */ /* 0x000fda0000701670 */
[----:B------:R-:W-:Y:S05]  /*0a20*/  @P0 BRA `(.L_x_5) ;  /* 0x0000000000180947 */ /* 0x000fea0003800000 */
[----:B------:R-:W0:Y:S02]  /*0a30*/  LDC.64 R4, c[0x0][0x380] ;  /* 0x0000e000ff047b82 */ /* 0x000e240000000a00 */
[----:B0-----:R-:W-:-:S06]  /*0a40*/  IMAD.WIDE.U32 R4, R7, 0x4, R4 ;  /* 0x0000000407047825 */ /* 0x001fcc00078e0004 */
[----:B------:R-:W2:Y:S01]  /*0a50*/  LDG.E R5, desc[UR8][R4.64] ;  /* 0x0000000804057981 */ /* 0x000ea2000c1e1900 */
[----:B------:R-:W-:-:S06]  /*0a60*/  IMAD.SHL.U32 R3, R3, 0x4, RZ ;  /* 0x0000000403037824 */ /* 0x000fcc00078e00ff */
[----:B------:R-:W2:Y:S02]  /*0a70*/  LDC R3, c[0x3][R3] ;  /* 0x00c0000003037b82 */ /* 0x000ea40000000800 */
[----:B--2---:R-:W-:-:S07]  /*0a80*/  IMAD R0, R5, R3, R0 ;  /* 0x0000000305007224 */ /* 0x004fce00078e0200 */
.L_x_5:
[----:B------:R-:W-:Y:S05]  /*0a90*/  BSYNC.RECONVERGENT B0 ;  /* 0x0000000000007941 */ /* 0x000fea0003800200 */
.L_x_0:
[----:B------:R-:W0:Y:S02]  /*0aa0*/  LDC.64 R4, c[0x0][0x388] ;  /* 0x0000e200ff047b82 */ /* 0x000e240000000a00 */
[----:B0-----:R-:W-:-:S05]  /*0ab0*/  IMAD.WIDE R2, R2, 0x4, R4 ;  /* 0x0000000402027825 */ /* 0x001fca00078e0204 */
[----:B------:R-:W-:Y:S01]  /*0ac0*/  STG.E desc[UR8][R2.64], R0 ;  /* 0x0000000002007986 */ /* 0x000fe2000c101908 */
[----:B------:R-:W-:Y:S05]  /*0ad0*/  EXIT ;  /* 0x000000000000794d */ /* 0x000fea0003800000 */
.L_x_6:
[----:B------:R-:W-:-:S00]  /*0ae0*/  BRA `(.L_x_6) ;  /* 0xfffffffc00fc7947 */ /* 0x000fc0000383ffff */
[----:B------:R-:W-:-:S00]  /*0af0*/  NOP ;  /* 0x0000000000007918 */ /* 0x000fc00000000000 */
        /* <DEDUP_REMOVED lines=8> */
.L_x_7:


//--------------------- .nv.shared.reserved.0     --------------------------
	.section	.nv.shared.reserved.0,"aw",@nobits
	.weak		__nv_reservedSMEM_offset_0_alias
	.size		__nv_reservedSMEM_offset_0_alias, 0, 64
	.other		__nv_reservedSMEM_offset_0_alias,@"STO_CUDA_RESERVED_SHARED STV_DEFAULT"
__nv_reservedSMEM_offset_0_alias:
	.zero		0
	.zero		64


//--------------------- .nv.constant0._Z6conv1DPKiPiii --------------------------
	.section	.nv.constant0._Z6conv1DPKiPiii,"a",@progbits
	.sectionflags	@""
	.align	4
.nv.constant0._Z6conv1DPKiPiii:
	.zero		920


//--------------------- SYMBOLS --------------------------

	.type		.nv.reservedSmem.offset0,@object
	.size		.nv.reservedSmem.offset0,0x4
